	.headerflags	@"EF_CUDA_TEXMODE_UNIFIED EF_CUDA_64BIT_ADDRESS EF_CUDA_ACCELERATORS EF_CUDA_SM90 EF_CUDA_VIRTUAL_SM(EF_CUDA_SM90)"
	.elftype	@"ET_EXEC"


//--------------------- .nv.info                  --------------------------
	.section	.nv.info,"",@"SHT_CUDA_INFO"
	.align	4


	//----- nvinfo : EIATTR_REGCOUNT
	.align		4
        /*0000*/ 	.byte	0x04, 0x2f
        /*0002*/ 	.short	(.L_3 - .L_2)
	.align		4
.L_2:
        /*0004*/ 	.word	index@(triton_poi_fused__weight_norm_interface_12)
        /*0008*/ 	.word	0x0000000e


	//----- nvinfo : EIATTR_MIN_STACK_SIZE
	.align		4
.L_3:
        /*000c*/ 	.byte	0x04, 0x12
        /*000e*/ 	.short	(.L_5 - .L_4)
	.align		4
.L_4:
        /*0010*/ 	.word	index@(triton_poi_fused__weight_norm_interface_12)
        /*0014*/ 	.word	0x00000000


	//----- nvinfo : EIATTR_FRAME_SIZE
	.align		4
.L_5:
        /*0018*/ 	.byte	0x04, 0x11
        /*001a*/ 	.short	(.L_7 - .L_6)
	.align		4
.L_6:
        /*001c*/ 	.word	index@(triton_poi_fused__weight_norm_interface_12)
        /*0020*/ 	.word	0x00000000


	//----- nvinfo : EIATTR_MIN_STACK_SIZE
	.align		4
.L_7:
        /*0024*/ 	.byte	0x04, 0x12
        /*0026*/ 	.short	(.L_9 - .L_8)
	.align		4
.L_8:
        /*0028*/ 	.word	index@(triton_poi_fused__weight_norm_interface_12)
        /*002c*/ 	.word	0x00000000
.L_9:


//--------------------- .nv.info.triton_poi_fused__weight_norm_interface_12 --------------------------
	.section	.nv.info.triton_poi_fused__weight_norm_interface_12,"",@"SHT_CUDA_INFO"
	.sectionflags	@""
	.align	4


	//----- nvinfo : EIATTR_CUDA_API_VERSION
	.align		4
        /*0000*/ 	.byte	0x04, 0x37
        /*0002*/ 	.short	(.L_11 - .L_10)
.L_10:
        /*0004*/ 	.word	0x0000007c


	//----- nvinfo : EIATTR_KPARAM_INFO
	.align		4
.L_11:
        /*0008*/ 	.byte	0x04, 0x17
        /*000a*/ 	.short	(.L_13 - .L_12)
.L_12:
        /*000c*/ 	.word	0x00000000
        /*0010*/ 	.short	0x0001
        /*0012*/ 	.short	0x0008
        /*0014*/ 	.byte	0x00, 0xf4, 0x21, 0x00


	//----- nvinfo : EIATTR_KPARAM_INFO
	.align		4
.L_13:
        /*0018*/ 	.byte	0x04, 0x17
        /*001a*/ 	.short	(.L_15 - .L_14)
.L_14:
        /*001c*/ 	.word	0x00000000
        /*0020*/ 	.short	0x0000
        /*0022*/ 	.short	0x0000
        /*0024*/ 	.byte	0x00, 0xf4, 0x21, 0x00


	//----- nvinfo : EIATTR_SPARSE_MMA_MASK
	.align		4
.L_15:
        /*0028*/ 	.byte	0x03, 0x50
        /*002a*/ 	.short	0x0000


	//----- nvinfo : EIATTR_MAXREG_COUNT
	.align		4
        /*002c*/ 	.byte	0x03, 0x1b
        /*002e*/ 	.short	0x00ff


	//----- nvinfo : EIATTR_EXIT_INSTR_OFFSETS
	.align		4
        /*0030*/ 	.byte	0x04, 0x1c
        /*0032*/ 	.short	(.L_17 - .L_16)


	//   ....[0]....
.L_16:
        /*0034*/ 	.word	0x00000110


	//   ....[1]....
        /*0038*/ 	.word	0x00000170


	//----- nvinfo : EIATTR_REQNTID
	.align		4
.L_17:
        /*003c*/ 	.byte	0x04, 0x10
        /*003e*/ 	.short	(.L_19 - .L_18)
.L_18:
        /*0040*/ 	.word	0x00000020
        /*0044*/ 	.word	0x00000001
        /*0048*/ 	.word	0x00000001


	//----- nvinfo : EIATTR_CBANK_PARAM_SIZE
	.align		4
.L_19:
        /*004c*/ 	.byte	0x03, 0x19
        /*004e*/ 	.short	0x0010


	//----- nvinfo : EIATTR_PARAM_CBANK
	.align		4
        /*0050*/ 	.byte	0x04, 0x0a
        /*0052*/ 	.short	(.L_21 - .L_20)
	.align		4
.L_20:
        /*0054*/ 	.word	index@(.nv.constant0.triton_poi_fused__weight_norm_interface_12)
        /*0058*/ 	.short	0x0210
        /*005a*/ 	.short	0x0010


	//----- nvinfo : EIATTR_SW_WAR
	.align		4
.L_21:
        /*005c*/ 	.byte	0x04, 0x36
        /*005e*/ 	.short	(.L_23 - .L_22)
.L_22:
        /*0060*/ 	.word	0x00000008
.L_23:


//--------------------- .nv.callgraph             --------------------------
	.section	.nv.callgraph,"",@"SHT_CUDA_CALLGRAPH"
	.align	4
	.sectionentsize	8
	.align		4
        /*0000*/ 	.word	0x00000000
	.align		4
        /*0004*/ 	.word	0xffffffff
	.align		4
        /*0008*/ 	.word	0x00000000
	.align		4
        /*000c*/ 	.word	0xfffffffe
	.align		4
        /*0010*/ 	.word	0x00000000
	.align		4
        /*0014*/ 	.word	0xfffffffd
	.align		4
        /*0018*/ 	.word	0x00000000
	.align		4
        /*001c*/ 	.word	0xfffffffc


//--------------------- .nv.constant4             --------------------------
	.section	.nv.constant4,"a",@progbits
	.align	8
	.align		8
.nv.constant4:
        /*0000*/ 	.dword	_$_str
	.align		8
        /*0008*/ 	.dword	_$_str_$_2


//--------------------- .text.triton_poi_fused__weight_norm_interface_12 --------------------------
	.section	.text.triton_poi_fused__weight_norm_interface_12,"ax",@progbits
	.align	128
        .global         triton_poi_fused__weight_norm_interface_12
        .type           triton_poi_fused__weight_norm_interface_12,@function
        .size           triton_poi_fused__weight_norm_interface_12,(.L_x_1 - triton_poi_fused__weight_norm_interface_12)
        .other          triton_poi_fused__weight_norm_interface_12,@"STO_CUDA_ENTRY STV_DEFAULT"
triton_poi_fused__weight_norm_interface_12:
.text.triton_poi_fused__weight_norm_interface_12:
[----:B------:R-:W0:Y:S08]  /*0000*/  LDC R1, c[0x0][0x28] ;  /* 0x00000a00ff017b82 */ /* 0x000e300000000800 */
[----:B------:R-:W1:Y:S01]  /*0010*/  LDC.64 R2, c[0x0][0x210] ;  /* 0x00008400ff027b82 */ /* 0x000e620000000a00 */
[----:B------:R-:W-:Y:S02]  /*0020*/  ULDC.64 UR4, c[0x0][0x208] ;  /* 0x0000820000047ab9 */ /* 0x000fe40000000a00 */
[----:B-1----:R-:W2:Y:S04]  /*0030*/  LDG.E R4, desc[UR4][R2.64+0x4] ;  /* 0x0000040402047981 */ /* 0x002ea8000c1e1900 */
[----:B------:R-:W3:Y:S04]  /*0040*/  LDG.E R0, desc[UR4][R2.64] ;  /* 0x0000000402007981 */ /* 0x000ee8000c1e1900 */
[----:B------:R-:W4:Y:S04]  /*0050*/  LDG.E R5, desc[UR4][R2.64+0x8] ;  /* 0x0000080402057981 */ /* 0x000f28000c1e1900 */
[----:B------:R-:W4:Y:S04]  /*0060*/  LDG.E R6, desc[UR4][R2.64+0xc] ;  /* 0x00000c0402067981 */ /* 0x000f28000c1e1900 */
[----:B------:R-:W4:Y:S04]  /*0070*/  LDG.E R7, desc[UR4][R2.64+0x10] ;  /* 0x0000100402077981 */ /* 0x000f28000c1e1900 */
[----:B------:R1:W5:Y:S04]  /*0080*/  LDG.E R8, desc[UR4][R2.64+0x14] ;  /* 0x0000140402087981 */ /* 0x000368000c1e1900 */
[----:B------:R1:W5:Y:S01]  /*0090*/  LDG.E R9, desc[UR4][R2.64+0x18] ;  /* 0x0000180402097981 */ /* 0x000362000c1e1900 */
[----:B------:R-:W1:Y:S02]  /*00a0*/  S2R R10, SR_TID.X ;  /* 0x00000000000a7919 */ /* 0x000e640000002100 */
[----:B01----:R-:W-:Y:S01]  /*00b0*/  LOP3.LUT P0, RZ, R10, 0x1f, RZ, 0xc0, !PT ;  /* 0x0000001f0aff7812 */ /* 0x003fe2000780c0ff */
[----:B--2---:R-:W-:-:S04]  /*00c0*/  FMUL R11, R4, R4 ;  /* 0x00000004040b7220 */ /* 0x004fc80000400000 */
[----:B---3--:R-:W-:-:S04]  /*00d0*/  FFMA R0, R0, R0, R11 ;  /* 0x0000000000007223 */ /* 0x008fc8000000000b */
[----:B----4-:R-:W-:-:S04]  /*00e0*/  FFMA R5, R5, R5, R0 ;  /* 0x0000000505057223 */ /* 0x010fc80000000000 */
[----:B------:R-:W-:-:S04]  /*00f0*/  FFMA R6, R6, R6, R5 ;  /* 0x0000000606067223 */ /* 0x000fc80000000005 */
[----:B------:R-:W-:Y:S01]  /*0100*/  FFMA R7, R7, R7, R6 ;  /* 0x0000000707077223 */ /* 0x000fe20000000006 */
[----:B------:R-:W-:Y:S06]  /*0110*/  @P0 EXIT ;  /* 0x000000000000094d */ /* 0x000fec0003800000 */
[----:B------:R-:W0:Y:S01]  /*0120*/  LDC.64 R2, c[0x0][0x218] ;  /* 0x00008600ff027b82 */ /* 0x000e220000000a00 */
[----:B-----5:R-:W-:-:S04]  /*0130*/  FFMA R8, R8, R8, R7 ;  /* 0x0000000808087223 */ /* 0x020fc80000000007 */
[----:B------:R-:W-:-:S04]  /*0140*/  FFMA R8, R9, R9, R8 ;  /* 0x0000000909087223 */ /* 0x000fc80000000008 */
[----:B------:R-:W0:Y:S02]  /*0150*/  MUFU.SQRT R5, R8 ;  /* 0x0000000800057308 */ /* 0x000e240000002000 */
[----:B0-----:R-:W-:Y:S01]  /*0160*/  STG.E desc[UR4][R2.64], R5 ;  /* 0x0000000502007986 */ /* 0x001fe2000c101904 */
[----:B------:R-:W-:Y:S05]  /*0170*/  EXIT ;  /* 0x000000000000794d */ /* 0x000fea0003800000 */
.L_x_0:
[----:B------:R-:W-:-:S00]  /*0180*/  BRA `(.L_x_0) ;  /* 0xfffffffc00fc7947 */ /* 0x000fc0000383ffff */
[----:B------:R-:W-:-:S00]  /*0190*/  NOP ;  /* 0x0000000000007918 */ /* 0x000fc00000000000 */
        /* <DEDUP_REMOVED lines=14> */
.L_x_1:


//--------------------- .nv.global.init           --------------------------
	.section	.nv.global.init,"aw",@progbits
.nv.global.init:
	.type		_$_str,@object
	.size		_$_str,(_$_str_$_2 - _$_str)
_$_str:
        /*0000*/ 	.byte	0x5f, 0x5f, 0x43, 0x55, 0x44, 0x41, 0x5f, 0x46, 0x54, 0x5a, 0x00
	.type		_$_str_$_2,@object
	.size		_$_str_$_2,(.L_1 - _$_str_$_2)
_$_str_$_2:
        /*000b*/ 	.byte	0x5f, 0x5f, 0x43, 0x55, 0x44, 0x41, 0x5f, 0x50, 0x52, 0x45, 0x43, 0x5f, 0x53, 0x51, 0x52, 0x54
        /*001b*/ 	.byte	0x00
.L_1:


//--------------------- .nv.constant0.triton_poi_fused__weight_norm_interface_12 --------------------------
	.section	.nv.constant0.triton_poi_fused__weight_norm_interface_12,"a",@progbits
	.sectionflags	@""
	.align	4
.nv.constant0.triton_poi_fused__weight_norm_interface_12:
	.zero		544
